//
// Generated by NVIDIA NVVM Compiler
//
// Compiler Build ID: CL-36424714
// Cuda compilation tools, release 13.0, V13.0.88
// Based on NVVM 20.0.0
//

.version 9.0
.target sm_100
.address_size 64

	// .globl	_Z12print_kernelv
.extern .func  (.param .b32 func_retval0) vprintf
(
	.param .b64 vprintf_param_0,
	.param .b64 vprintf_param_1
)
;
.global .align 1 .b8 $str[40] = {84, 104, 114, 101, 97, 100, 32, 37, 100, 32, 111, 102, 32, 98, 108, 111, 99, 107, 32, 37, 100, 58, 32, 98, 108, 111, 99, 107, 68, 105, 109, 46, 120, 32, 61, 32, 37, 100, 10};

.visible .entry _Z12print_kernelv()
{
	.local .align 8 .b8 	__local_depot0[16];
	.reg .b64 	%SP;
	.reg .b64 	%SPL;
	.reg .b32 	%r<6>;
	.reg .b64 	%rd<5>;

	mov.u64 	%SPL, __local_depot0;
	cvta.local.u64 	%SP, %SPL;
	add.u64 	%rd1, %SP, 0;
	add.u64 	%rd2, %SPL, 0;
	mov.u32 	%r1, %tid.x;
	mov.u32 	%r2, %ntid.x;
	mov.u32 	%r3, %ctaid.x;
	st.local.v2.u32 	[%rd2], {%r1, %r3};
	st.local.u32 	[%rd2+8], %r2;
	mov.u64 	%rd3, $str;
	cvta.global.u64 	%rd4, %rd3;
	{ // callseq 0, 0
	.param .b64 param0;
	st.param.b64 	[param0], %rd4;
	.param .b64 param1;
	st.param.b64 	[param1], %rd1;
	.param .b32 retval0;
	call.uni (retval0), 
	vprintf, 
	(
	param0, 
	param1
	);
	ld.param.b32 	%r4, [retval0];
	} // callseq 0
	ret;

}


// ===== COMPILED SASS (sm_100) =====

	.target	sm_100

	.elftype	@"ET_EXEC"


//--------------------- .note.nv.tkinfo           --------------------------
	.section	.note.nv.tkinfo,"",@"SHT_NOTE"
	.sectionflags	@"SHF_NOTE_NV_TKINFO"
	.tkinfo
        /*0018*/ 	.word	0x00000002
        /*0030*/ 	.string	""
        /*0030*/ 	.string	"ptxas"
        /*0030*/ 	.string	"Cuda compilation tools, release 13.0, V13.0.88"
        /*0030*/ 	.string	"Build cuda_13.0.r13.0/compiler.36424714_0"
        /*0030*/ 	.string	"-arch sm_100 -m 64 "



//--------------------- .note.nv.cuinfo           --------------------------
	.section	.note.nv.cuinfo,"",@"SHT_NOTE"
	.sectionflags	@"SHF_NOTE_NV_CUINFO"
        /*0018*/ 	.short	0x0002
        /*001a*/ 	.short	0x0064
        /*001c*/ 	.short	0x0082
	.zero		2


//--------------------- .nv.info                  --------------------------
	.section	.nv.info,"",@"SHT_CUDA_INFO"
	.align	4


	//----- nvinfo : EIATTR_REGCOUNT
	.align		4
        /*0000*/ 	.byte	0x04, 0x2f
        /*0002*/ 	.short	(.L_2 - .L_1)
	.align		4
.L_1:
        /*0004*/ 	.word	index@(_Z12print_kernelv)
        /*0008*/ 	.word	0x00000018


	//----- nvinfo : EIATTR_FRAME_SIZE
	.align		4
.L_2:
        /*000c*/ 	.byte	0x04, 0x11
        /*000e*/ 	.short	(.L_4 - .L_3)
	.align		4
.L_3:
        /*0010*/ 	.word	index@(_Z12print_kernelv)
        /*0014*/ 	.word	0x00000010


	//----- nvinfo : EIATTR_MIN_STACK_SIZE
	.align		4
.L_4:
        /*0018*/ 	.byte	0x04, 0x12
        /*001a*/ 	.short	(.L_6 - .L_5)
	.align		4
.L_5:
        /*001c*/ 	.word	index@(_Z12print_kernelv)
        /*0020*/ 	.word	0x00000010
.L_6:


//--------------------- .nv.compat                --------------------------
	.section	.nv.compat,"",@"SHT_CUDA_COMPAT_INFO"
	.align	4
        /*0000*/ 	.byte	0x02, 0x09, 0x00, 0x00, 0x02, 0x02, 0x01, 0x00, 0x02, 0x05, 0x05, 0x00, 0x03, 0x07, 0x01, 0x01
        /*0010*/ 	.byte	0x02, 0x03, 0x00, 0x00, 0x02, 0x06, 0x01, 0x00, 0x04, 0x0b, 0x08, 0x00, 0x09, 0x00, 0x00, 0x00
        /*0020*/ 	.byte	0x00, 0x00, 0x00, 0x00


//--------------------- .nv.info._Z12print_kernelv --------------------------
	.section	.nv.info._Z12print_kernelv,"",@"SHT_CUDA_INFO"
	.sectionflags	@""
	.align	4


	//----- nvinfo : EIATTR_CUDA_API_VERSION
	.align		4
        /*0000*/ 	.byte	0x04, 0x37
        /*0002*/ 	.short	(.L_8 - .L_7)
.L_7:
        /*0004*/ 	.word	0x00000082


	//----- nvinfo : EIATTR_SPARSE_MMA_MASK
	.align		4
.L_8:
        /*0008*/ 	.byte	0x03, 0x50
        /*000a*/ 	.short	0x0000


	//----- nvinfo : EIATTR_MAXREG_COUNT
	.align		4
        /*000c*/ 	.byte	0x03, 0x1b
        /*000e*/ 	.short	0x00ff


	//----- nvinfo : EIATTR_EXTERNS
	.align		4
        /*0010*/ 	.byte	0x04, 0x0f
        /*0012*/ 	.short	(.L_10 - .L_9)


	//   ....[0]....
	.align		4
.L_9:
        /*0014*/ 	.word	index@(vprintf)


	//----- nvinfo : EIATTR_MERCURY_ISA_VERSION
	.align		4
.L_10:
        /*0018*/ 	.byte	0x03, 0x5f
        /*001a*/ 	.short	0x0101


	//----- nvinfo : EIATTR_VRC_CTA_INIT_COUNT
	.align		4
        /*001c*/ 	.byte	0x02, 0x4a
	.zero		1
	.zero		1


	//----- nvinfo : EIATTR_SYSCALL_OFFSETS
	.align		4
        /*0020*/ 	.byte	0x04, 0x46
        /*0022*/ 	.short	(.L_12 - .L_11)


	//   ....[0]....
.L_11:
        /*0024*/ 	.word	0x00000110


	//----- nvinfo : EIATTR_EXIT_INSTR_OFFSETS
	.align		4
.L_12:
        /*0028*/ 	.byte	0x04, 0x1c
        /*002a*/ 	.short	(.L_14 - .L_13)


	//   ....[0]....
.L_13:
        /*002c*/ 	.word	0x00000120


	//----- nvinfo : EIATTR_SW_WAR
	.align		4
.L_14:
        /*0030*/ 	.byte	0x04, 0x36
        /*0032*/ 	.short	(.L_16 - .L_15)
.L_15:
        /*0034*/ 	.word	0x00000008
.L_16:


//--------------------- .nv.callgraph             --------------------------
	.section	.nv.callgraph,"",@"SHT_CUDA_CALLGRAPH"
	.align	4
	.sectionentsize	8
	.align		4
        /*0000*/ 	.word	0x00000000
	.align		4
        /*0004*/ 	.word	0xffffffff
	.align		4
        /*0008*/ 	.word	index@(_Z12print_kernelv)
	.align		4
        /*000c*/ 	.word	index@(vprintf)
	.align		4
        /*0010*/ 	.word	0x00000000
	.align		4
        /*0014*/ 	.word	0xfffffffe
	.align		4
        /*0018*/ 	.word	0x00000000
	.align		4
        /*001c*/ 	.word	0xfffffffd
	.align		4
        /*0020*/ 	.word	0x00000000
	.align		4
        /*0024*/ 	.word	0xfffffffc


//--------------------- .nv.constant4             --------------------------
	.section	.nv.constant4,"a",@progbits
	.align	8
	.align		8
.nv.constant4:
        /*0000*/ 	.dword	vprintf
	.align		8
        /*0008*/ 	.dword	$str


//--------------------- .text._Z12print_kernelv   --------------------------
	.section	.text._Z12print_kernelv,"ax",@progbits
	.align	128
        .global         _Z12print_kernelv
        .type           _Z12print_kernelv,@function
        .size           _Z12print_kernelv,(.L_x_2 - _Z12print_kernelv)
        .other          _Z12print_kernelv,@"STO_CUDA_ENTRY STV_DEFAULT"
_Z12print_kernelv:
.text._Z12print_kernelv:
[----:B------:R-:W0:Y:S01]  /*0000*/  LDC R1, c[0x0][0x37c] ;  /* 0x0000df00ff017b82 */ /* 0x000e220000000800 */
[----:B------:R-:W1:Y:S01]  /*0010*/  S2R R8, SR_TID.X ;  /* 0x0000000000087919 */ /* 0x000e620000002100 */
[----:B------:R-:W2:Y:S06]  /*0020*/  LDCU UR5, c[0x0][0x2fc] ;  /* 0x00005f80ff0577ac */ /* 0x000eac0008000800 */
[----:B------:R-:W3:Y:S01]  /*0030*/  LDC R10, c[0x0][0x360] ;  /* 0x0000d800ff0a7b82 */ /* 0x000ee20000000800 */
[----:B0-----:R-:W-:Y:S01]  /*0040*/  VIADD R1, R1, 0xfffffff0 ;  /* 0xfffffff001017836 */ /* 0x001fe20000000000 */
[----:B------:R-:W1:Y:S01]  /*0050*/  S2R R9, SR_CTAID.X ;  /* 0x0000000000097919 */ /* 0x000e620000002500 */
[----:B------:R-:W-:Y:S01]  /*0060*/  MOV R0, 0x0 ;  /* 0x0000000000007802 */ /* 0x000fe20000000f00 */
[----:B------:R-:W0:Y:S04]  /*0070*/  LDCU UR4, c[0x0][0x2f8] ;  /* 0x00005f00ff0477ac */ /* 0x000e280008000800 */
[----:B------:R4:W5:Y:S01]  /*0080*/  LDC.64 R2, c[0x4][R0] ;  /* 0x0100000000027b82 */ /* 0x0009620000000a00 */
[----:B------:R-:W2:Y:S01]  /*0090*/  LDCU.64 UR6, c[0x4][0x8] ;  /* 0x01000100ff0677ac */ /* 0x000ea20008000a00 */
[----:B0-----:R-:W-:Y:S01]  /*00a0*/  IADD3 R6, P0, PT, R1, UR4, RZ ;  /* 0x0000000401067c10 */ /* 0x001fe2000ff1e0ff */
[----:B---3--:R4:W-:Y:S01]  /*00b0*/  STL [R1+0x8], R10 ;  /* 0x0000080a01007387 */ /* 0x0089e20000100800 */
[----:B--2---:R-:W-:Y:S01]  /*00c0*/  IMAD.U32 R4, RZ, RZ, UR6 ;  /* 0x00000006ff047e24 */ /* 0x004fe2000f8e00ff */
[----:B------:R-:W-:-:S02]  /*00d0*/  MOV R5, UR7 ;  /* 0x0000000700057c02 */ /* 0x000fc40008000f00 */
[----:B------:R-:W-:Y:S01]  /*00e0*/  IMAD.X R7, RZ, RZ, UR5, P0 ;  /* 0x00000005ff077e24 */ /* 0x000fe200080e06ff */
[----:B-1----:R4:W-:Y:S07]  /*00f0*/  STL.64 [R1], R8 ;  /* 0x0000000801007387 */ /* 0x0029ee0000100a00 */
[----:B------:R-:W-:-:S07]  /*0100*/  LEPC R20, `(.L_x_0) ;  /* 0x000000001014794e */ /* 0x000fce0000000000 */
[----:B----45:R-:W-:Y:S05]  /*0110*/  CALL.ABS.NOINC R2 ;  /* 0x0000000002007343 */ /* 0x030fea0003c00000 */
.L_x_0:
[----:B------:R-:W-:Y:S05]  /*0120*/  EXIT ;  /* 0x000000000000794d */ /* 0x000fea0003800000 */
.L_x_1:
[----:B------:R-:W-:-:S00]  /*0130*/  BRA `(.L_x_1) ;  /* 0xfffffffc00fc7947 */ /* 0x000fc0000383ffff */
[----:B------:R-:W-:-:S00]  /*0140*/  NOP ;  /* 0x0000000000007918 */ /* 0x000fc00000000000 */
        /* <DEDUP_REMOVED lines=11> */
.L_x_2:


//--------------------- .nv.global.init           --------------------------
	.section	.nv.global.init,"aw",@progbits
.nv.global.init:
	.type		$str,@object
	.size		$str,(.L_0 - $str)
$str:
        /*0000*/ 	.byte	0x54, 0x68, 0x72, 0x65, 0x61, 0x64, 0x20, 0x25, 0x64, 0x20, 0x6f, 0x66, 0x20, 0x62, 0x6c, 0x6f
        /*0010*/ 	.byte	0x63, 0x6b, 0x20, 0x25, 0x64, 0x3a, 0x20, 0x62, 0x6c, 0x6f, 0x63, 0x6b, 0x44, 0x69, 0x6d, 0x2e
        /*0020*/ 	.byte	0x78, 0x20, 0x3d, 0x20, 0x25, 0x64, 0x0a, 0x00
.L_0:


//--------------------- .nv.shared.reserved.0     --------------------------
	.section	.nv.shared.reserved.0,"aw",@nobits
	.weak		__nv_reservedSMEM_offset_0_alias
	.size		__nv_reservedSMEM_offset_0_alias, 0, 64
	.other		__nv_reservedSMEM_offset_0_alias,@"STO_CUDA_RESERVED_SHARED STV_DEFAULT"
__nv_reservedSMEM_offset_0_alias:
	.zero		0
	.zero		64


//--------------------- .nv.constant0._Z12print_kernelv --------------------------
	.section	.nv.constant0._Z12print_kernelv,"a",@progbits
	.sectionflags	@""
	.align	4
.nv.constant0._Z12print_kernelv:
	.zero		896


//--------------------- SYMBOLS --------------------------

	.type		.nv.reservedSmem.offset0,@object
	.size		.nv.reservedSmem.offset0,0x4
	.type		vprintf,@function
